	.headerflags	@"EF_CUDA_TEXMODE_UNIFIED EF_CUDA_64BIT_ADDRESS EF_CUDA_ACCELERATORS EF_CUDA_SM90 EF_CUDA_VIRTUAL_SM(EF_CUDA_SM90)"
	.elftype	@"ET_EXEC"


//--------------------- .nv.info                  --------------------------
	.section	.nv.info,"",@"SHT_CUDA_INFO"
	.align	4


	//----- nvinfo : EIATTR_REGCOUNT
	.align		4
        /*0000*/ 	.byte	0x04, 0x2f
        /*0002*/ 	.short	(.L_1 - .L_0)
	.align		4
.L_0:
        /*0004*/ 	.word	index@(triton_poi_fused_clone_6)
        /*0008*/ 	.word	0x0000000e


	//----- nvinfo : EIATTR_MIN_STACK_SIZE
	.align		4
.L_1:
        /*000c*/ 	.byte	0x04, 0x12
        /*000e*/ 	.short	(.L_3 - .L_2)
	.align		4
.L_2:
        /*0010*/ 	.word	index@(triton_poi_fused_clone_6)
        /*0014*/ 	.word	0x00000000


	//----- nvinfo : EIATTR_FRAME_SIZE
	.align		4
.L_3:
        /*0018*/ 	.byte	0x04, 0x11
        /*001a*/ 	.short	(.L_5 - .L_4)
	.align		4
.L_4:
        /*001c*/ 	.word	index@(triton_poi_fused_clone_6)
        /*0020*/ 	.word	0x00000000


	//----- nvinfo : EIATTR_MIN_STACK_SIZE
	.align		4
.L_5:
        /*0024*/ 	.byte	0x04, 0x12
        /*0026*/ 	.short	(.L_7 - .L_6)
	.align		4
.L_6:
        /*0028*/ 	.word	index@(triton_poi_fused_clone_6)
        /*002c*/ 	.word	0x00000000
.L_7:


//--------------------- .nv.info.triton_poi_fused_clone_6 --------------------------
	.section	.nv.info.triton_poi_fused_clone_6,"",@"SHT_CUDA_INFO"
	.sectionflags	@""
	.align	4


	//----- nvinfo : EIATTR_CUDA_API_VERSION
	.align		4
        /*0000*/ 	.byte	0x04, 0x37
        /*0002*/ 	.short	(.L_9 - .L_8)
.L_8:
        /*0004*/ 	.word	0x0000007c


	//----- nvinfo : EIATTR_KPARAM_INFO
	.align		4
.L_9:
        /*0008*/ 	.byte	0x04, 0x17
        /*000a*/ 	.short	(.L_11 - .L_10)
.L_10:
        /*000c*/ 	.word	0x00000000
        /*0010*/ 	.short	0x0002
        /*0012*/ 	.short	0x0010
        /*0014*/ 	.byte	0x00, 0xf0, 0x11, 0x00


	//----- nvinfo : EIATTR_KPARAM_INFO
	.align		4
.L_11:
        /*0018*/ 	.byte	0x04, 0x17
        /*001a*/ 	.short	(.L_13 - .L_12)
.L_12:
        /*001c*/ 	.word	0x00000000
        /*0020*/ 	.short	0x0001
        /*0022*/ 	.short	0x0008
        /*0024*/ 	.byte	0x00, 0xf4, 0x21, 0x00


	//----- nvinfo : EIATTR_KPARAM_INFO
	.align		4
.L_13:
        /*0028*/ 	.byte	0x04, 0x17
        /*002a*/ 	.short	(.L_15 - .L_14)
.L_14:
        /*002c*/ 	.word	0x00000000
        /*0030*/ 	.short	0x0000
        /*0032*/ 	.short	0x0000
        /*0034*/ 	.byte	0x00, 0xf4, 0x21, 0x00


	//----- nvinfo : EIATTR_SPARSE_MMA_MASK
	.align		4
.L_15:
        /*0038*/ 	.byte	0x03, 0x50
        /*003a*/ 	.short	0x0000


	//----- nvinfo : EIATTR_MAXREG_COUNT
	.align		4
        /*003c*/ 	.byte	0x03, 0x1b
        /*003e*/ 	.short	0x00ff


	//----- nvinfo : EIATTR_EXIT_INSTR_OFFSETS
	.align		4
        /*0040*/ 	.byte	0x04, 0x1c
        /*0042*/ 	.short	(.L_17 - .L_16)


	//   ....[0]....
.L_16:
        /*0044*/ 	.word	0x000001e0


	//   ....[1]....
        /*0048*/ 	.word	0x00000200


	//----- nvinfo : EIATTR_REQNTID
	.align		4
.L_17:
        /*004c*/ 	.byte	0x04, 0x10
        /*004e*/ 	.short	(.L_19 - .L_18)
.L_18:
        /*0050*/ 	.word	0x00000080
        /*0054*/ 	.word	0x00000001
        /*0058*/ 	.word	0x00000001


	//----- nvinfo : EIATTR_CRS_STACK_SIZE
	.align		4
.L_19:
        /*005c*/ 	.byte	0x04, 0x1e
        /*005e*/ 	.short	(.L_21 - .L_20)
.L_20:
        /*0060*/ 	.word	0x00000000


	//----- nvinfo : EIATTR_CBANK_PARAM_SIZE
	.align		4
.L_21:
        /*0064*/ 	.byte	0x03, 0x19
        /*0066*/ 	.short	0x0014


	//----- nvinfo : EIATTR_PARAM_CBANK
	.align		4
        /*0068*/ 	.byte	0x04, 0x0a
        /*006a*/ 	.short	(.L_23 - .L_22)
	.align		4
.L_22:
        /*006c*/ 	.word	index@(.nv.constant0.triton_poi_fused_clone_6)
        /*0070*/ 	.short	0x0210
        /*0072*/ 	.short	0x0014


	//----- nvinfo : EIATTR_SW_WAR
	.align		4
.L_23:
        /*0074*/ 	.byte	0x04, 0x36
        /*0076*/ 	.short	(.L_25 - .L_24)
.L_24:
        /*0078*/ 	.word	0x00000008
.L_25:


//--------------------- .nv.callgraph             --------------------------
	.section	.nv.callgraph,"",@"SHT_CUDA_CALLGRAPH"
	.align	4
	.sectionentsize	8
	.align		4
        /*0000*/ 	.word	0x00000000
	.align		4
        /*0004*/ 	.word	0xffffffff
	.align		4
        /*0008*/ 	.word	0x00000000
	.align		4
        /*000c*/ 	.word	0xfffffffe
	.align		4
        /*0010*/ 	.word	0x00000000
	.align		4
        /*0014*/ 	.word	0xfffffffd
	.align		4
        /*0018*/ 	.word	0x00000000
	.align		4
        /*001c*/ 	.word	0xfffffffc


//--------------------- .text.triton_poi_fused_clone_6 --------------------------
	.section	.text.triton_poi_fused_clone_6,"ax",@progbits
	.align	128
        .global         triton_poi_fused_clone_6
        .type           triton_poi_fused_clone_6,@function
        .size           triton_poi_fused_clone_6,(.L_x_3 - triton_poi_fused_clone_6)
        .other          triton_poi_fused_clone_6,@"STO_CUDA_ENTRY STV_DEFAULT"
triton_poi_fused_clone_6:
.text.triton_poi_fused_clone_6:
[----:B------:R-:W0:Y:S02]  /*0000*/  LDC R1, c[0x0][0x28] ;  /* 0x00000a00ff017b82 */ /* 0x000e240000000800 */
[----:B------:R-:W1:Y:S01]  /*0010*/  S2R R0, SR_TID.X ;  /* 0x0000000000007919 */ /* 0x000e620000002100 */
[----:B------:R-:W2:Y:S01]  /*0020*/  LDC.64 R4, c[0x0][0x218] ;  /* 0x00008600ff047b82 */ /* 0x000ea20000000a00 */
[----:B------:R-:W-:Y:S01]  /*0030*/  ULDC.64 UR4, c[0x0][0x208] ;  /* 0x0000820000047ab9 */ /* 0x000fe20000000a00 */
[----:B------:R-:W-:Y:S01]  /*0040*/  BSSY B0, `(.L_x_0) ;  /* 0x0000019000007945 */ /* 0x000fe20003800000 */
[----:B------:R-:W3:Y:S01]  /*0050*/  S2R R3, SR_CTAID.X ;  /* 0x0000000000037919 */ /* 0x000ee20000002500 */
[----:B-1----:R-:W-:Y:S02]  /*0060*/  LOP3.LUT R0, R0, 0x7f, RZ, 0xc0, !PT ;  /* 0x0000007f00007812 */ /* 0x002fe400078ec0ff */
[----:B---3--:R-:W-:-:S03]  /*0070*/  SHF.R.S32.HI R8, RZ, 0x18, R3 ;  /* 0x00000018ff087819 */ /* 0x008fc60000011403 */
[----:B------:R-:W-:Y:S02]  /*0080*/  IMAD R7, R3, 0x80, R0 ;  /* 0x0000008003077824 */ /* 0x000fe400078e0200 */
[----:B------:R-:W1:Y:S01]  /*0090*/  LDC.64 R2, c[0x0][0x210] ;  /* 0x00008400ff027b82 */ /* 0x000e620000000a00 */
[----:B------:R-:W-:Y:S01]  /*00a0*/  SGXT R8, R8, 0x1 ;  /* 0x000000010808781a */ /* 0x000fe20000000200 */
[C---:B--2---:R-:W-:Y:S01]  /*00b0*/  IMAD.WIDE R4, R7.reuse, 0x4, R4 ;  /* 0x0000000407047825 */ /* 0x044fe200078e0204 */
[----:B------:R-:W-:Y:S02]  /*00c0*/  SHF.R.S32.HI R0, RZ, 0x1f, R7 ;  /* 0x0000001fff007819 */ /* 0x000fe40000011407 */
[-C--:B------:R-:W-:Y:S02]  /*00d0*/  LEA.HI R9, R8, R7.reuse, RZ, 0x9 ;  /* 0x0000000708097211 */ /* 0x080fe400078f48ff */
[----:B------:R-:W-:Y:S02]  /*00e0*/  LEA.HI R0, R0, R7, RZ, 0x7 ;  /* 0x0000000700007211 */ /* 0x000fe400078f38ff */
[----:B------:R-:W-:-:S02]  /*00f0*/  ISETP.GE.AND P0, PT, R7, 0x4800, PT ;  /* 0x000048000700780c */ /* 0x000fc40003f06270 */
[----:B------:R-:W-:Y:S02]  /*0100*/  SHF.R.S32.HI R6, RZ, 0x7, R0 ;  /* 0x00000007ff067819 */ /* 0x000fe40000011400 */
[----:B------:R-:W-:Y:S02]  /*0110*/  LOP3.LUT R0, R0, 0xffffff80, RZ, 0xc0, !PT ;  /* 0xffffff8000007812 */ /* 0x000fe400078ec0ff */
[----:B------:R-:W-:Y:S02]  /*0120*/  LEA.HI R8, R6, R6, RZ, 0x2 ;  /* 0x0000000606087211 */ /* 0x000fe400078f10ff */
[----:B------:R-:W-:Y:S01]  /*0130*/  SHF.R.S32.HI R11, RZ, 0x9, R9 ;  /* 0x00000009ff0b7819 */ /* 0x000fe20000011409 */
[----:B------:R-:W-:Y:S01]  /*0140*/  IMAD.IADD R0, R7, 0x1, -R0 ;  /* 0x0000000107007824 */ /* 0x000fe200078e0a00 */
[----:B------:R-:W-:Y:S01]  /*0150*/  LOP3.LUT R9, R8, 0xfffffffc, RZ, 0xc0, !PT ;  /* 0xfffffffc08097812 */ /* 0x000fe200078ec0ff */
[----:B------:R-:W-:Y:S02]  /*0160*/  IMAD.MOV.U32 R7, RZ, RZ, RZ ;  /* 0x000000ffff077224 */ /* 0x000fe400078e00ff */
[----:B------:R-:W-:-:S02]  /*0170*/  IMAD R0, R11, 0x80, R0 ;  /* 0x000000800b007824 */ /* 0x000fc400078e0200 */
[----:B------:R-:W-:-:S04]  /*0180*/  IMAD.IADD R9, R6, 0x1, -R9 ;  /* 0x0000000106097824 */ /* 0x000fc800078e0a09 */
[----:B------:R-:W-:-:S04]  /*0190*/  IMAD R9, R9, 0x1200, R0 ;  /* 0x0000120009097824 */ /* 0x000fc800078e0200 */
[----:B-1----:R-:W-:Y:S01]  /*01a0*/  IMAD.WIDE R2, R9, 0x4, R2 ;  /* 0x0000000409027825 */ /* 0x002fe200078e0202 */
[----:B------:R-:W-:Y:S06]  /*01b0*/  @P0 BRA `(.L_x_1) ;  /* 0x0000000000040947 */ /* 0x000fec0003800000 */
[----:B------:R1:W5:Y:S02]  /*01c0*/  LDG.E R7, desc[UR4][R2.64] ;  /* 0x0000000402077981 */ /* 0x000364000c1e1900 */
.L_x_1:
[----:B------:R-:W-:Y:S05]  /*01d0*/  BSYNC B0 ;  /* 0x0000000000007941 */ /* 0x000fea0003800000 */
.L_x_0:
[----:B------:R-:W-:Y:S05]  /*01e0*/  @P0 EXIT ;  /* 0x000000000000094d */ /* 0x000fea0003800000 */
[----:B-----5:R-:W-:Y:S01]  /*01f0*/  STG.E desc[UR4][R4.64], R7 ;  /* 0x0000000704007986 */ /* 0x020fe2000c101904 */
[----:B------:R-:W-:Y:S05]  /*0200*/  EXIT ;  /* 0x000000000000794d */ /* 0x000fea0003800000 */
.L_x_2:
[----:B------:R-:W-:-:S00]  /*0210*/  BRA `(.L_x_2) ;  /* 0xfffffffc00fc7947 */ /* 0x000fc0000383ffff */
[----:B------:R-:W-:-:S00]  /*0220*/  NOP ;  /* 0x0000000000007918 */ /* 0x000fc00000000000 */
        /* <DEDUP_REMOVED lines=13> */
.L_x_3:


//--------------------- .nv.constant0.triton_poi_fused_clone_6 --------------------------
	.section	.nv.constant0.triton_poi_fused_clone_6,"a",@progbits
	.sectionflags	@""
	.align	4
.nv.constant0.triton_poi_fused_clone_6:
	.zero		548
